//
// Generated by NVIDIA NVVM Compiler
//
// Compiler Build ID: CL-36424714
// Cuda compilation tools, release 13.0, V13.0.88
// Based on NVVM 20.0.0
//

.version 9.0
.target sm_100
.address_size 64

	// .globl	_Z10msm_kernelv

.visible .entry _Z10msm_kernelv()
{


	ret;

}


// ===== COMPILED SASS (sm_100) =====

	.target	sm_100

	.elftype	@"ET_EXEC"


//--------------------- .note.nv.tkinfo           --------------------------
	.section	.note.nv.tkinfo,"",@"SHT_NOTE"
	.sectionflags	@"SHF_NOTE_NV_TKINFO"
	.tkinfo
        /*0018*/ 	.word	0x00000002
        /*0030*/ 	.string	""
        /*0030*/ 	.string	"ptxas"
        /*0030*/ 	.string	"Cuda compilation tools, release 13.0, V13.0.88"
        /*0030*/ 	.string	"Build cuda_13.0.r13.0/compiler.36424714_0"
        /*0030*/ 	.string	"-arch sm_100 -m 64 "



//--------------------- .note.nv.cuinfo           --------------------------
	.section	.note.nv.cuinfo,"",@"SHT_NOTE"
	.sectionflags	@"SHF_NOTE_NV_CUINFO"
        /*0018*/ 	.short	0x0002
        /*001a*/ 	.short	0x0064
        /*001c*/ 	.short	0x0082
	.zero		2


//--------------------- .nv.info                  --------------------------
	.section	.nv.info,"",@"SHT_CUDA_INFO"
	.align	4


	//----- nvinfo : EIATTR_REGCOUNT
	.align		4
        /*0000*/ 	.byte	0x04, 0x2f
        /*0002*/ 	.short	(.L_1 - .L_0)
	.align		4
.L_0:
        /*0004*/ 	.word	index@(_Z10msm_kernelv)
        /*0008*/ 	.word	0x00000004


	//----- nvinfo : EIATTR_FRAME_SIZE
	.align		4
.L_1:
        /*000c*/ 	.byte	0x04, 0x11
        /*000e*/ 	.short	(.L_3 - .L_2)
	.align		4
.L_2:
        /*0010*/ 	.word	index@(_Z10msm_kernelv)
        /*0014*/ 	.word	0x00000000


	//----- nvinfo : EIATTR_MIN_STACK_SIZE
	.align		4
.L_3:
        /*0018*/ 	.byte	0x04, 0x12
        /*001a*/ 	.short	(.L_5 - .L_4)
	.align		4
.L_4:
        /*001c*/ 	.word	index@(_Z10msm_kernelv)
        /*0020*/ 	.word	0x00000000
.L_5:


//--------------------- .nv.compat                --------------------------
	.section	.nv.compat,"",@"SHT_CUDA_COMPAT_INFO"
	.align	4
        /*0000*/ 	.byte	0x02, 0x09, 0x00, 0x00, 0x02, 0x02, 0x01, 0x00, 0x02, 0x05, 0x05, 0x00, 0x03, 0x07, 0x01, 0x01
        /*0010*/ 	.byte	0x02, 0x03, 0x00, 0x00, 0x02, 0x06, 0x01, 0x00, 0x04, 0x0b, 0x08, 0x00, 0x09, 0x00, 0x00, 0x00
        /*0020*/ 	.byte	0x00, 0x00, 0x00, 0x00


//--------------------- .nv.info._Z10msm_kernelv  --------------------------
	.section	.nv.info._Z10msm_kernelv,"",@"SHT_CUDA_INFO"
	.sectionflags	@""
	.align	4


	//----- nvinfo : EIATTR_CUDA_API_VERSION
	.align		4
        /*0000*/ 	.byte	0x04, 0x37
        /*0002*/ 	.short	(.L_7 - .L_6)
.L_6:
        /*0004*/ 	.word	0x00000082


	//----- nvinfo : EIATTR_SPARSE_MMA_MASK
	.align		4
.L_7:
        /*0008*/ 	.byte	0x03, 0x50
        /*000a*/ 	.short	0x0000


	//----- nvinfo : EIATTR_MAXREG_COUNT
	.align		4
        /*000c*/ 	.byte	0x03, 0x1b
        /*000e*/ 	.short	0x00ff


	//----- nvinfo : EIATTR_MERCURY_ISA_VERSION
	.align		4
        /*0010*/ 	.byte	0x03, 0x5f
        /*0012*/ 	.short	0x0101


	//----- nvinfo : EIATTR_VRC_CTA_INIT_COUNT
	.align		4
        /*0014*/ 	.byte	0x02, 0x4a
	.zero		1
	.zero		1


	//----- nvinfo : EIATTR_EXIT_INSTR_OFFSETS
	.align		4
        /*0018*/ 	.byte	0x04, 0x1c
        /*001a*/ 	.short	(.L_9 - .L_8)


	//   ....[0]....
.L_8:
        /*001c*/ 	.word	0x00000010


	//----- nvinfo : EIATTR_SW_WAR
	.align		4
.L_9:
        /*0020*/ 	.byte	0x04, 0x36
        /*0022*/ 	.short	(.L_11 - .L_10)
.L_10:
        /*0024*/ 	.word	0x00000008
.L_11:


//--------------------- .nv.callgraph             --------------------------
	.section	.nv.callgraph,"",@"SHT_CUDA_CALLGRAPH"
	.align	4
	.sectionentsize	8
	.align		4
        /*0000*/ 	.word	0x00000000
	.align		4
        /*0004*/ 	.word	0xffffffff
	.align		4
        /*0008*/ 	.word	0x00000000
	.align		4
        /*000c*/ 	.word	0xfffffffe
	.align		4
        /*0010*/ 	.word	0x00000000
	.align		4
        /*0014*/ 	.word	0xfffffffd
	.align		4
        /*0018*/ 	.word	0x00000000
	.align		4
        /*001c*/ 	.word	0xfffffffc


//--------------------- .text._Z10msm_kernelv     --------------------------
	.section	.text._Z10msm_kernelv,"ax",@progbits
	.align	128
        .global         _Z10msm_kernelv
        .type           _Z10msm_kernelv,@function
        .size           _Z10msm_kernelv,(.L_x_1 - _Z10msm_kernelv)
        .other          _Z10msm_kernelv,@"STO_CUDA_ENTRY STV_DEFAULT"
_Z10msm_kernelv:
.text._Z10msm_kernelv:
[----:B------:R-:W-:Y:S01]  /*0000*/  LDC R1, c[0x0][0x37c] ;  /* 0x0000df00ff017b82 */ /* 0x000fe20000000800 */
[----:B------:R-:W-:Y:S05]  /*0010*/  EXIT ;  /* 0x000000000000794d */ /* 0x000fea0003800000 */
.L_x_0:
[----:B------:R-:W-:-:S00]  /*0020*/  BRA `(.L_x_0) ;  /* 0xfffffffc00fc7947 */ /* 0x000fc0000383ffff */
[----:B------:R-:W-:-:S00]  /*0030*/  NOP ;  /* 0x0000000000007918 */ /* 0x000fc00000000000 */
        /* <DEDUP_REMOVED lines=12> */
.L_x_1:


//--------------------- .nv.shared.reserved.0     --------------------------
	.section	.nv.shared.reserved.0,"aw",@nobits
	.weak		__nv_reservedSMEM_offset_0_alias
	.size		__nv_reservedSMEM_offset_0_alias, 0, 64
	.other		__nv_reservedSMEM_offset_0_alias,@"STO_CUDA_RESERVED_SHARED STV_DEFAULT"
__nv_reservedSMEM_offset_0_alias:
	.zero		0
	.zero		64


//--------------------- .nv.constant0._Z10msm_kernelv --------------------------
	.section	.nv.constant0._Z10msm_kernelv,"a",@progbits
	.sectionflags	@""
	.align	4
.nv.constant0._Z10msm_kernelv:
	.zero		896


//--------------------- SYMBOLS --------------------------

	.type		.nv.reservedSmem.offset0,@object
	.size		.nv.reservedSmem.offset0,0x4
